//
// Generated by NVIDIA NVVM Compiler
//
// Compiler Build ID: CL-36424714
// Cuda compilation tools, release 13.0, V13.0.88
// Based on NVVM 20.0.0
//

.version 9.0
.target sm_100
.address_size 64

	// .globl	_Z3SumPiS_i
// _ZZ3SumPiS_iE3s_a has been demoted

.visible .entry _Z3SumPiS_i(
	.param .u64 .ptr .align 1 _Z3SumPiS_i_param_0,
	.param .u64 .ptr .align 1 _Z3SumPiS_i_param_1,
	.param .u32 _Z3SumPiS_i_param_2
)
{
	.reg .pred 	%p<33>;
	.reg .b32 	%r<61>;
	.reg .b64 	%rd<9>;
	// demoted variable
	.shared .align 4 .b8 _ZZ3SumPiS_iE3s_a[4096];
	ld.param.u64 	%rd1, [_Z3SumPiS_i_param_0];
	ld.param.u64 	%rd2, [_Z3SumPiS_i_param_1];
	ld.param.u32 	%r5, [_Z3SumPiS_i_param_2];
	mov.u32 	%r1, %ctaid.x;
	mov.u32 	%r6, %ntid.x;
	mov.u32 	%r2, %tid.x;
	mad.lo.s32 	%r3, %r1, %r6, %r2;
	setp.ge.s32 	%p1, %r3, %r5;
	shl.b32 	%r7, %r2, 2;
	mov.u32 	%r8, _ZZ3SumPiS_iE3s_a;
	add.s32 	%r4, %r8, %r7;
	@%p1 bra 	$L__BB0_2;
	cvta.to.global.u64 	%rd3, %rd2;
	mul.wide.s32 	%rd4, %r3, 4;
	add.s64 	%rd5, %rd3, %rd4;
	ld.global.u32 	%r9, [%rd5];
	st.shared.u32 	[%r4], %r9;
$L__BB0_2:
	bar.sync 	0;
	bar.sync 	0;
	add.s32 	%r10, %r3, 512;
	max.s32 	%r11, %r3, %r10;
	setp.ge.s32 	%p2, %r11, %r5;
	setp.gt.u32 	%p3, %r2, 511;
	or.pred  	%p4, %p3, %p2;
	@%p4 bra 	$L__BB0_4;
	ld.shared.u32 	%r12, [%r4+2048];
	ld.shared.u32 	%r13, [%r4];
	add.s32 	%r14, %r13, %r12;
	st.shared.u32 	[%r4], %r14;
$L__BB0_4:
	bar.sync 	0;
	add.s32 	%r15, %r3, 256;
	setp.gt.u32 	%p5, %r2, 255;
	max.s32 	%r16, %r15, %r3;
	setp.ge.s32 	%p6, %r16, %r5;
	or.pred  	%p7, %p6, %p5;
	@%p7 bra 	$L__BB0_6;
	ld.shared.u32 	%r17, [%r4+1024];
	ld.shared.u32 	%r18, [%r4];
	add.s32 	%r19, %r18, %r17;
	st.shared.u32 	[%r4], %r19;
$L__BB0_6:
	bar.sync 	0;
	add.s32 	%r20, %r3, 128;
	setp.gt.u32 	%p8, %r2, 127;
	max.s32 	%r21, %r20, %r3;
	setp.ge.s32 	%p9, %r21, %r5;
	or.pred  	%p10, %p9, %p8;
	@%p10 bra 	$L__BB0_8;
	ld.shared.u32 	%r22, [%r4+512];
	ld.shared.u32 	%r23, [%r4];
	add.s32 	%r24, %r23, %r22;
	st.shared.u32 	[%r4], %r24;
$L__BB0_8:
	bar.sync 	0;
	add.s32 	%r25, %r3, 64;
	setp.gt.u32 	%p11, %r2, 63;
	max.s32 	%r26, %r25, %r3;
	setp.ge.s32 	%p12, %r26, %r5;
	or.pred  	%p13, %p12, %p11;
	@%p13 bra 	$L__BB0_10;
	ld.shared.u32 	%r27, [%r4+256];
	ld.shared.u32 	%r28, [%r4];
	add.s32 	%r29, %r28, %r27;
	st.shared.u32 	[%r4], %r29;
$L__BB0_10:
	bar.sync 	0;
	add.s32 	%r30, %r3, 32;
	setp.gt.u32 	%p14, %r2, 31;
	max.s32 	%r31, %r30, %r3;
	setp.ge.s32 	%p15, %r31, %r5;
	or.pred  	%p16, %p15, %p14;
	@%p16 bra 	$L__BB0_12;
	ld.shared.u32 	%r32, [%r4+128];
	ld.shared.u32 	%r33, [%r4];
	add.s32 	%r34, %r33, %r32;
	st.shared.u32 	[%r4], %r34;
$L__BB0_12:
	bar.sync 	0;
	add.s32 	%r35, %r3, 16;
	setp.gt.u32 	%p17, %r2, 15;
	max.s32 	%r36, %r35, %r3;
	setp.ge.s32 	%p18, %r36, %r5;
	or.pred  	%p19, %p18, %p17;
	@%p19 bra 	$L__BB0_14;
	ld.shared.u32 	%r37, [%r4+64];
	ld.shared.u32 	%r38, [%r4];
	add.s32 	%r39, %r38, %r37;
	st.shared.u32 	[%r4], %r39;
$L__BB0_14:
	bar.sync 	0;
	add.s32 	%r40, %r3, 8;
	setp.gt.u32 	%p20, %r2, 7;
	max.s32 	%r41, %r40, %r3;
	setp.ge.s32 	%p21, %r41, %r5;
	or.pred  	%p22, %p21, %p20;
	@%p22 bra 	$L__BB0_16;
	ld.shared.u32 	%r42, [%r4+32];
	ld.shared.u32 	%r43, [%r4];
	add.s32 	%r44, %r43, %r42;
	st.shared.u32 	[%r4], %r44;
$L__BB0_16:
	bar.sync 	0;
	add.s32 	%r45, %r3, 4;
	setp.gt.u32 	%p23, %r2, 3;
	max.s32 	%r46, %r45, %r3;
	setp.ge.s32 	%p24, %r46, %r5;
	or.pred  	%p25, %p24, %p23;
	@%p25 bra 	$L__BB0_18;
	ld.shared.u32 	%r47, [%r4+16];
	ld.shared.u32 	%r48, [%r4];
	add.s32 	%r49, %r48, %r47;
	st.shared.u32 	[%r4], %r49;
$L__BB0_18:
	bar.sync 	0;
	add.s32 	%r50, %r3, 2;
	setp.gt.u32 	%p26, %r2, 1;
	max.s32 	%r51, %r50, %r3;
	setp.ge.s32 	%p27, %r51, %r5;
	or.pred  	%p28, %p27, %p26;
	@%p28 bra 	$L__BB0_20;
	ld.shared.u32 	%r52, [%r4+8];
	ld.shared.u32 	%r53, [%r4];
	add.s32 	%r54, %r53, %r52;
	st.shared.u32 	[%r4], %r54;
$L__BB0_20:
	bar.sync 	0;
	add.s32 	%r55, %r3, 1;
	max.s32 	%r56, %r3, %r55;
	setp.ge.s32 	%p29, %r56, %r5;
	setp.ne.s32 	%p30, %r2, 0;
	or.pred  	%p31, %p30, %p29;
	@%p31 bra 	$L__BB0_22;
	ld.shared.u32 	%r57, [_ZZ3SumPiS_iE3s_a+4];
	ld.shared.u32 	%r58, [%r4];
	add.s32 	%r59, %r58, %r57;
	st.shared.u32 	[%r4], %r59;
$L__BB0_22:
	setp.ne.s32 	%p32, %r2, 0;
	bar.sync 	0;
	@%p32 bra 	$L__BB0_24;
	ld.shared.u32 	%r60, [_ZZ3SumPiS_iE3s_a];
	cvta.to.global.u64 	%rd6, %rd1;
	mul.wide.u32 	%rd7, %r1, 4;
	add.s64 	%rd8, %rd6, %rd7;
	st.global.u32 	[%rd8], %r60;
$L__BB0_24:
	ret;

}
	// .globl	_Z4ProdPiS_S_i
.visible .entry _Z4ProdPiS_S_i(
	.param .u64 .ptr .align 1 _Z4ProdPiS_S_i_param_0,
	.param .u64 .ptr .align 1 _Z4ProdPiS_S_i_param_1,
	.param .u64 .ptr .align 1 _Z4ProdPiS_S_i_param_2,
	.param .u32 _Z4ProdPiS_S_i_param_3
)
{
	.reg .pred 	%p<2>;
	.reg .b32 	%r<9>;
	.reg .b64 	%rd<11>;

	ld.param.u64 	%rd1, [_Z4ProdPiS_S_i_param_0];
	ld.param.u64 	%rd2, [_Z4ProdPiS_S_i_param_1];
	ld.param.u64 	%rd3, [_Z4ProdPiS_S_i_param_2];
	ld.param.u32 	%r2, [_Z4ProdPiS_S_i_param_3];
	mov.u32 	%r3, %ctaid.x;
	mov.u32 	%r4, %ntid.x;
	mov.u32 	%r5, %tid.x;
	mad.lo.s32 	%r1, %r3, %r4, %r5;
	setp.ge.s32 	%p1, %r1, %r2;
	@%p1 bra 	$L__BB1_2;
	cvta.to.global.u64 	%rd4, %rd1;
	cvta.to.global.u64 	%rd5, %rd2;
	cvta.to.global.u64 	%rd6, %rd3;
	mul.wide.s32 	%rd7, %r1, 4;
	add.s64 	%rd8, %rd4, %rd7;
	ld.global.u32 	%r6, [%rd8];
	add.s64 	%rd9, %rd5, %rd7;
	ld.global.u32 	%r7, [%rd9];
	mul.lo.s32 	%r8, %r7, %r6;
	add.s64 	%rd10, %rd6, %rd7;
	st.global.u32 	[%rd10], %r8;
$L__BB1_2:
	ret;

}


// ===== COMPILED SASS (sm_100) =====

	.target	sm_100

	.elftype	@"ET_EXEC"


//--------------------- .note.nv.tkinfo           --------------------------
	.section	.note.nv.tkinfo,"",@"SHT_NOTE"
	.sectionflags	@"SHF_NOTE_NV_TKINFO"
	.tkinfo
        /*0018*/ 	.word	0x00000002
        /*0030*/ 	.string	""
        /*0030*/ 	.string	"ptxas"
        /*0030*/ 	.string	"Cuda compilation tools, release 13.0, V13.0.88"
        /*0030*/ 	.string	"Build cuda_13.0.r13.0/compiler.36424714_0"
        /*0030*/ 	.string	"-arch sm_100 -m 64 "



//--------------------- .note.nv.cuinfo           --------------------------
	.section	.note.nv.cuinfo,"",@"SHT_NOTE"
	.sectionflags	@"SHF_NOTE_NV_CUINFO"
        /*0018*/ 	.short	0x0002
        /*001a*/ 	.short	0x0064
        /*001c*/ 	.short	0x0082
	.zero		2


//--------------------- .nv.info                  --------------------------
	.section	.nv.info,"",@"SHT_CUDA_INFO"
	.align	4


	//----- nvinfo : EIATTR_REGCOUNT
	.align		4
        /*0000*/ 	.byte	0x04, 0x2f
        /*0002*/ 	.short	(.L_1 - .L_0)
	.align		4
.L_0:
        /*0004*/ 	.word	index@(_Z3SumPiS_i)
        /*0008*/ 	.word	0x0000000b


	//----- nvinfo : EIATTR_FRAME_SIZE
	.align		4
.L_1:
        /*000c*/ 	.byte	0x04, 0x11
        /*000e*/ 	.short	(.L_3 - .L_2)
	.align		4
.L_2:
        /*0010*/ 	.word	index@(_Z3SumPiS_i)
        /*0014*/ 	.word	0x00000000


	//----- nvinfo : EIATTR_REGCOUNT
	.align		4
.L_3:
        /*0018*/ 	.byte	0x04, 0x2f
        /*001a*/ 	.short	(.L_5 - .L_4)
	.align		4
.L_4:
        /*001c*/ 	.word	index@(_Z4ProdPiS_S_i)
        /*0020*/ 	.word	0x0000000c


	//----- nvinfo : EIATTR_FRAME_SIZE
	.align		4
.L_5:
        /*0024*/ 	.byte	0x04, 0x11
        /*0026*/ 	.short	(.L_7 - .L_6)
	.align		4
.L_6:
        /*0028*/ 	.word	index@(_Z4ProdPiS_S_i)
        /*002c*/ 	.word	0x00000000


	//----- nvinfo : EIATTR_MIN_STACK_SIZE
	.align		4
.L_7:
        /*0030*/ 	.byte	0x04, 0x12
        /*0032*/ 	.short	(.L_9 - .L_8)
	.align		4
.L_8:
        /*0034*/ 	.word	index@(_Z4ProdPiS_S_i)
        /*0038*/ 	.word	0x00000000


	//----- nvinfo : EIATTR_MIN_STACK_SIZE
	.align		4
.L_9:
        /*003c*/ 	.byte	0x04, 0x12
        /*003e*/ 	.short	(.L_11 - .L_10)
	.align		4
.L_10:
        /*0040*/ 	.word	index@(_Z3SumPiS_i)
        /*0044*/ 	.word	0x00000000
.L_11:


//--------------------- .nv.compat                --------------------------
	.section	.nv.compat,"",@"SHT_CUDA_COMPAT_INFO"
	.align	4
        /*0000*/ 	.byte	0x02, 0x09, 0x00, 0x00, 0x02, 0x02, 0x01, 0x00, 0x02, 0x05, 0x05, 0x00, 0x03, 0x07, 0x01, 0x01
        /*0010*/ 	.byte	0x02, 0x03, 0x00, 0x00, 0x02, 0x06, 0x01, 0x00, 0x04, 0x0b, 0x08, 0x00, 0x09, 0x00, 0x00, 0x00
        /*0020*/ 	.byte	0x00, 0x00, 0x00, 0x00


//--------------------- .nv.info._Z4ProdPiS_S_i   --------------------------
	.section	.nv.info._Z4ProdPiS_S_i,"",@"SHT_CUDA_INFO"
	.sectionflags	@""
	.align	4


	//----- nvinfo : EIATTR_CUDA_API_VERSION
	.align		4
        /*0000*/ 	.byte	0x04, 0x37
        /*0002*/ 	.short	(.L_13 - .L_12)
.L_12:
        /*0004*/ 	.word	0x00000082


	//----- nvinfo : EIATTR_KPARAM_INFO
	.align		4
.L_13:
        /*0008*/ 	.byte	0x04, 0x17
        /*000a*/ 	.short	(.L_15 - .L_14)
.L_14:
        /*000c*/ 	.word	0x00000000
        /*0010*/ 	.short	0x0003
        /*0012*/ 	.short	0x0018
        /*0014*/ 	.byte	0x00, 0xf0, 0x11, 0x00


	//----- nvinfo : EIATTR_KPARAM_INFO
	.align		4
.L_15:
        /*0018*/ 	.byte	0x04, 0x17
        /*001a*/ 	.short	(.L_17 - .L_16)
.L_16:
        /*001c*/ 	.word	0x00000000
        /*0020*/ 	.short	0x0002
        /*0022*/ 	.short	0x0010
        /*0024*/ 	.byte	0x00, 0xf5, 0x21, 0x00


	//----- nvinfo : EIATTR_KPARAM_INFO
	.align		4
.L_17:
        /*0028*/ 	.byte	0x04, 0x17
        /*002a*/ 	.short	(.L_19 - .L_18)
.L_18:
        /*002c*/ 	.word	0x00000000
        /*0030*/ 	.short	0x0001
        /*0032*/ 	.short	0x0008
        /*0034*/ 	.byte	0x00, 0xf5, 0x21, 0x00


	//----- nvinfo : EIATTR_KPARAM_INFO
	.align		4
.L_19:
        /*0038*/ 	.byte	0x04, 0x17
        /*003a*/ 	.short	(.L_21 - .L_20)
.L_20:
        /*003c*/ 	.word	0x00000000
        /*0040*/ 	.short	0x0000
        /*0042*/ 	.short	0x0000
        /*0044*/ 	.byte	0x00, 0xf5, 0x21, 0x00


	//----- nvinfo : EIATTR_SPARSE_MMA_MASK
	.align		4
.L_21:
        /*0048*/ 	.byte	0x03, 0x50
        /*004a*/ 	.short	0x0000


	//----- nvinfo : EIATTR_MAXREG_COUNT
	.align		4
        /*004c*/ 	.byte	0x03, 0x1b
        /*004e*/ 	.short	0x00ff


	//----- nvinfo : EIATTR_MERCURY_ISA_VERSION
	.align		4
        /*0050*/ 	.byte	0x03, 0x5f
        /*0052*/ 	.short	0x0101


	//----- nvinfo : EIATTR_VRC_CTA_INIT_COUNT
	.align		4
        /*0054*/ 	.byte	0x02, 0x4a
	.zero		1
	.zero		1


	//----- nvinfo : EIATTR_EXIT_INSTR_OFFSETS
	.align		4
        /*0058*/ 	.byte	0x04, 0x1c
        /*005a*/ 	.short	(.L_23 - .L_22)


	//   ....[0]....
.L_22:
        /*005c*/ 	.word	0x00000070


	//   ....[1]....
        /*0060*/ 	.word	0x00000130


	//----- nvinfo : EIATTR_CBANK_PARAM_SIZE
	.align		4
.L_23:
        /*0064*/ 	.byte	0x03, 0x19
        /*0066*/ 	.short	0x001c


	//----- nvinfo : EIATTR_PARAM_CBANK
	.align		4
        /*0068*/ 	.byte	0x04, 0x0a
        /*006a*/ 	.short	(.L_25 - .L_24)
	.align		4
.L_24:
        /*006c*/ 	.word	index@(.nv.constant0._Z4ProdPiS_S_i)
        /*0070*/ 	.short	0x0380
        /*0072*/ 	.short	0x001c


	//----- nvinfo : EIATTR_SW_WAR
	.align		4
.L_25:
        /*0074*/ 	.byte	0x04, 0x36
        /*0076*/ 	.short	(.L_27 - .L_26)
.L_26:
        /*0078*/ 	.word	0x00000008
.L_27:


//--------------------- .nv.info._Z3SumPiS_i      --------------------------
	.section	.nv.info._Z3SumPiS_i,"",@"SHT_CUDA_INFO"
	.sectionflags	@""
	.align	4


	//----- nvinfo : EIATTR_CUDA_API_VERSION
	.align		4
        /*0000*/ 	.byte	0x04, 0x37
        /*0002*/ 	.short	(.L_29 - .L_28)
.L_28:
        /*0004*/ 	.word	0x00000082


	//----- nvinfo : EIATTR_KPARAM_INFO
	.align		4
.L_29:
        /*0008*/ 	.byte	0x04, 0x17
        /*000a*/ 	.short	(.L_31 - .L_30)
.L_30:
        /*000c*/ 	.word	0x00000000
        /*0010*/ 	.short	0x0002
        /*0012*/ 	.short	0x0010
        /*0014*/ 	.byte	0x00, 0xf0, 0x11, 0x00


	//----- nvinfo : EIATTR_KPARAM_INFO
	.align		4
.L_31:
        /*0018*/ 	.byte	0x04, 0x17
        /*001a*/ 	.short	(.L_33 - .L_32)
.L_32:
        /*001c*/ 	.word	0x00000000
        /*0020*/ 	.short	0x0001
        /*0022*/ 	.short	0x0008
        /*0024*/ 	.byte	0x00, 0xf5, 0x21, 0x00


	//----- nvinfo : EIATTR_KPARAM_INFO
	.align		4
.L_33:
        /*0028*/ 	.byte	0x04, 0x17
        /*002a*/ 	.short	(.L_35 - .L_34)
.L_34:
        /*002c*/ 	.word	0x00000000
        /*0030*/ 	.short	0x0000
        /*0032*/ 	.short	0x0000
        /*0034*/ 	.byte	0x00, 0xf5, 0x21, 0x00


	//----- nvinfo : EIATTR_SPARSE_MMA_MASK
	.align		4
.L_35:
        /*0038*/ 	.byte	0x03, 0x50
        /*003a*/ 	.short	0x0000


	//----- nvinfo : EIATTR_MAXREG_COUNT
	.align		4
        /*003c*/ 	.byte	0x03, 0x1b
        /*003e*/ 	.short	0x00ff


	//----- nvinfo : EIATTR_NUM_BARRIERS
	.align		4
        /*0040*/ 	.byte	0x02, 0x4c
        /*0042*/ 	.byte	0x01
	.zero		1


	//----- nvinfo : EIATTR_MERCURY_ISA_VERSION
	.align		4
        /*0044*/ 	.byte	0x03, 0x5f
        /*0046*/ 	.short	0x0101


	//----- nvinfo : EIATTR_VRC_CTA_INIT_COUNT
	.align		4
        /*0048*/ 	.byte	0x02, 0x4a
	.zero		1
	.zero		1


	//----- nvinfo : EIATTR_EXIT_INSTR_OFFSETS
	.align		4
        /*004c*/ 	.byte	0x04, 0x1c
        /*004e*/ 	.short	(.L_37 - .L_36)


	//   ....[0]....
.L_36:
        /*0050*/ 	.word	0x00000630


	//   ....[1]....
        /*0054*/ 	.word	0x00000680


	//----- nvinfo : EIATTR_CBANK_PARAM_SIZE
	.align		4
.L_37:
        /*0058*/ 	.byte	0x03, 0x19
        /*005a*/ 	.short	0x0014


	//----- nvinfo : EIATTR_PARAM_CBANK
	.align		4
        /*005c*/ 	.byte	0x04, 0x0a
        /*005e*/ 	.short	(.L_39 - .L_38)
	.align		4
.L_38:
        /*0060*/ 	.word	index@(.nv.constant0._Z3SumPiS_i)
        /*0064*/ 	.short	0x0380
        /*0066*/ 	.short	0x0014


	//----- nvinfo : EIATTR_SW_WAR
	.align		4
.L_39:
        /*0068*/ 	.byte	0x04, 0x36
        /*006a*/ 	.short	(.L_41 - .L_40)
.L_40:
        /*006c*/ 	.word	0x00000008
.L_41:


//--------------------- .nv.callgraph             --------------------------
	.section	.nv.callgraph,"",@"SHT_CUDA_CALLGRAPH"
	.align	4
	.sectionentsize	8
	.align		4
        /*0000*/ 	.word	0x00000000
	.align		4
        /*0004*/ 	.word	0xffffffff
	.align		4
        /*0008*/ 	.word	0x00000000
	.align		4
        /*000c*/ 	.word	0xfffffffe
	.align		4
        /*0010*/ 	.word	0x00000000
	.align		4
        /*0014*/ 	.word	0xfffffffd
	.align		4
        /*0018*/ 	.word	0x00000000
	.align		4
        /*001c*/ 	.word	0xfffffffc


//--------------------- .text._Z4ProdPiS_S_i      --------------------------
	.section	.text._Z4ProdPiS_S_i,"ax",@progbits
	.align	128
        .global         _Z4ProdPiS_S_i
        .type           _Z4ProdPiS_S_i,@function
        .size           _Z4ProdPiS_S_i,(.L_x_2 - _Z4ProdPiS_S_i)
        .other          _Z4ProdPiS_S_i,@"STO_CUDA_ENTRY STV_DEFAULT"
_Z4ProdPiS_S_i:
.text._Z4ProdPiS_S_i:
[----:B------:R-:W-:Y:S01]  /*0000*/  LDC R1, c[0x0][0x37c] ;  /* 0x0000df00ff017b82 */ /* 0x000fe20000000800 */
[----:B------:R-:W0:Y:S07]  /*0010*/  S2R R0, SR_TID.X ;  /* 0x0000000000007919 */ /* 0x000e2e0000002100 */
[----:B------:R-:W0:Y:S01]  /*0020*/  S2UR UR4, SR_CTAID.X ;  /* 0x00000000000479c3 */ /* 0x000e220000002500 */
[----:B------:R-:W1:Y:S07]  /*0030*/  LDCU UR5, c[0x0][0x398] ;  /* 0x00007300ff0577ac */ /* 0x000e6e0008000800 */
[----:B------:R-:W0:Y:S02]  /*0040*/  LDC R9, c[0x0][0x360] ;  /* 0x0000d800ff097b82 */ /* 0x000e240000000800 */
[----:B0-----:R-:W-:-:S05]  /*0050*/  IMAD R9, R9, UR4, R0 ;  /* 0x0000000409097c24 */ /* 0x001fca000f8e0200 */
[----:B-1----:R-:W-:-:S13]  /*0060*/  ISETP.GE.AND P0, PT, R9, UR5, PT ;  /* 0x0000000509007c0c */ /* 0x002fda000bf06270 */
[----:B------:R-:W-:Y:S05]  /*0070*/  @P0 EXIT ;  /* 0x000000000000094d */ /* 0x000fea0003800000 */
[----:B------:R-:W0:Y:S01]  /*0080*/  LDC.64 R2, c[0x0][0x380] ;  /* 0x0000e000ff027b82 */ /* 0x000e220000000a00 */
[----:B------:R-:W1:Y:S07]  /*0090*/  LDCU.64 UR4, c[0x0][0x358] ;  /* 0x00006b00ff0477ac */ /* 0x000e6e0008000a00 */
[----:B------:R-:W2:Y:S08]  /*00a0*/  LDC.64 R4, c[0x0][0x388] ;  /* 0x0000e200ff047b82 */ /* 0x000eb00000000a00 */
[----:B------:R-:W3:Y:S01]  /*00b0*/  LDC.64 R6, c[0x0][0x390] ;  /* 0x0000e400ff067b82 */ /* 0x000ee20000000a00 */
[----:B0-----:R-:W-:-:S06]  /*00c0*/  IMAD.WIDE R2, R9, 0x4, R2 ;  /* 0x0000000409027825 */ /* 0x001fcc00078e0202 */
[----:B-1----:R-:W4:Y:S01]  /*00d0*/  LDG.E R2, desc[UR4][R2.64] ;  /* 0x0000000402027981 */ /* 0x002f22000c1e1900 */
[----:B--2---:R-:W-:-:S06]  /*00e0*/  IMAD.WIDE R4, R9, 0x4, R4 ;  /* 0x0000000409047825 */ /* 0x004fcc00078e0204 */
[----:B------:R-:W4:Y:S01]  /*00f0*/  LDG.E R5, desc[UR4][R4.64] ;  /* 0x0000000404057981 */ /* 0x000f22000c1e1900 */
[----:B---3--:R-:W-:-:S04]  /*0100*/  IMAD.WIDE R6, R9, 0x4, R6 ;  /* 0x0000000409067825 */ /* 0x008fc800078e0206 */
[----:B----4-:R-:W-:-:S05]  /*0110*/  IMAD R9, R2, R5, RZ ;  /* 0x0000000502097224 */ /* 0x010fca00078e02ff */
[----:B------:R-:W-:Y:S01]  /*0120*/  STG.E desc[UR4][R6.64], R9 ;  /* 0x0000000906007986 */ /* 0x000fe2000c101904 */
[----:B------:R-:W-:Y:S05]  /*0130*/  EXIT ;  /* 0x000000000000794d */ /* 0x000fea0003800000 */
.L_x_0:
[----:B------:R-:W-:-:S00]  /*0140*/  BRA `(.L_x_0) ;  /* 0xfffffffc00fc7947 */ /* 0x000fc0000383ffff */
[----:B------:R-:W-:-:S00]  /*0150*/  NOP ;  /* 0x0000000000007918 */ /* 0x000fc00000000000 */
        /* <DEDUP_REMOVED lines=10> */
.L_x_2:


//--------------------- .text._Z3SumPiS_i         --------------------------
	.section	.text._Z3SumPiS_i,"ax",@progbits
	.align	128
        .global         _Z3SumPiS_i
        .type           _Z3SumPiS_i,@function
        .size           _Z3SumPiS_i,(.L_x_3 - _Z3SumPiS_i)
        .other          _Z3SumPiS_i,@"STO_CUDA_ENTRY STV_DEFAULT"
_Z3SumPiS_i:
.text._Z3SumPiS_i:
[----:B------:R-:W-:Y:S01]  /*0000*/  LDC R1, c[0x0][0x37c] ;  /* 0x0000df00ff017b82 */ /* 0x000fe20000000800 */
[----:B------:R-:W0:Y:S01]  /*0010*/  S2R R0, SR_CTAID.X ;  /* 0x0000000000007919 */ /* 0x000e220000002500 */
[----:B------:R-:W0:Y:S01]  /*0020*/  LDCU UR4, c[0x0][0x360] ;  /* 0x00006c00ff0477ac */ /* 0x000e220008000800 */
[----:B------:R-:W0:Y:S01]  /*0030*/  S2R R3, SR_TID.X ;  /* 0x0000000000037919 */ /* 0x000e220000002100 */
[----:B------:R-:W1:Y:S01]  /*0040*/  LDCU UR8, c[0x0][0x390] ;  /* 0x00007200ff0877ac */ /* 0x000e620008000800 */
[----:B------:R-:W2:Y:S01]  /*0050*/  LDCU.64 UR6, c[0x0][0x358] ;  /* 0x00006b00ff0677ac */ /* 0x000ea20008000a00 */
[----:B0-----:R-:W-:-:S05]  /*0060*/  IMAD R2, R0, UR4, R3 ;  /* 0x0000000400027c24 */ /* 0x001fca000f8e0203 */
[----:B-1----:R-:W-:-:S13]  /*0070*/  ISETP.GE.AND P1, PT, R2, UR8, PT ;  /* 0x0000000802007c0c */ /* 0x002fda000bf26270 */
[----:B------:R-:W0:Y:S02]  /*0080*/  @!P1 LDC.64 R6, c[0x0][0x388] ;  /* 0x0000e200ff069b82 */ /* 0x000e240000000a00 */
[----:B0-----:R-:W-:-:S06]  /*0090*/  @!P1 IMAD.WIDE R6, R2, 0x4, R6 ;  /* 0x0000000402069825 */ /* 0x001fcc00078e0206 */
[----:B--2---:R-:W2:Y:S01]  /*00a0*/  @!P1 LDG.E R7, desc[UR6][R6.64] ;  /* 0x0000000606079981 */ /* 0x004ea2000c1e1900 */
[----:B------:R-:W0:Y:S01]  /*00b0*/  S2UR UR5, SR_CgaCtaId ;  /* 0x00000000000579c3 */ /* 0x000e220000008800 */
[----:B------:R-:W-:Y:S01]  /*00c0*/  UMOV UR4, 0x400 ;  /* 0x0000040000047882 */ /* 0x000fe20000000000 */
[C-C-:B------:R-:W-:Y:S02]  /*00d0*/  VIADDMNMX R4, R2.reuse, 0x200, R2.reuse, !PT ;  /* 0x0000020002047846 */ /* 0x140fe40007800102 */
[----:B------:R-:W-:Y:S02]  /*00e0*/  VIADDMNMX R8, R2, 0x100, R2, !PT ;  /* 0x0000010002087846 */ /* 0x000fe40007800102 */
[----:B------:R-:W-:-:S04]  /*00f0*/  ISETP.GE.AND P0, PT, R4, UR8, PT ;  /* 0x0000000804007c0c */ /* 0x000fc8000bf06270 */
[----:B------:R-:W-:Y:S01]  /*0100*/  ISETP.GT.U32.OR P0, PT, R3, 0x1ff, P0 ;  /* 0x000001ff0300780c */ /* 0x000fe20000704470 */
[----:B0-----:R-:W-:-:S06]  /*0110*/  ULEA UR4, UR5, UR4, 0x18 ;  /* 0x0000000405047291 */ /* 0x001fcc000f8ec0ff */
[----:B------:R-:W-:-:S05]  /*0120*/  LEA R4, R3, UR4, 0x2 ;  /* 0x0000000403047c11 */ /* 0x000fca000f8e10ff */
[----:B--2---:R-:W-:Y:S01]  /*0130*/  @!P1 STS [R4], R7 ;  /* 0x0000000704009388 */ /* 0x004fe20000000800 */
[----:B------:R-:W-:Y:S08]  /*0140*/  BAR.SYNC.DEFER_BLOCKING 0x0 ;  /* 0x0000000000007b1d */ /* 0x000ff00000010000 */
[----:B------:R-:W-:Y:S01]  /*0150*/  BAR.SYNC.DEFER_BLOCKING 0x0 ;  /* 0x0000000000007b1d */ /* 0x000fe20000010000 */
[----:B------:R-:W-:-:S04]  /*0160*/  ISETP.GT.U32.AND P1, PT, R3, 0xff, PT ;  /* 0x000000ff0300780c */ /* 0x000fc80003f24070 */
[----:B------:R-:W-:Y:S02]  /*0170*/  ISETP.GE.OR P1, PT, R8, UR8, P1 ;  /* 0x0000000808007c0c */ /* 0x000fe40008f26670 */
[----:B------:R-:W-:Y:S01]  /*0180*/  VIADDMNMX R8, R2, 0x80, R2, !PT ;  /* 0x0000008002087846 */ /* 0x000fe20007800102 */
[----:B------:R-:W-:Y:S04]  /*0190*/  @!P0 LDS R5, [R4+0x800] ;  /* 0x0008000004058984 */ /* 0x000fe80000000800 */
[----:B------:R-:W0:Y:S02]  /*01a0*/  @!P0 LDS R6, [R4] ;  /* 0x0000000004068984 */ /* 0x000e240000000800 */
[----:B0-----:R-:W-:-:S05]  /*01b0*/  @!P0 IMAD.IADD R5, R5, 0x1, R6 ;  /* 0x0000000105058824 */ /* 0x001fca00078e0206 */
[----:B------:R-:W-:Y:S01]  /*01c0*/  @!P0 STS [R4], R5 ;  /* 0x0000000504008388 */ /* 0x000fe20000000800 */
        /* <DEDUP_REMOVED lines=43> */
[C-C-:B------:R-:W-:Y:S02]  /*0480*/  VIADDMNMX R8, R2.reuse, 0x2, R2.reuse, !PT ;  /* 0x0000000202087846 */ /* 0x140fe40007800102 */
[----:B------:R-:W-:Y:S01]  /*0490*/  VIADDMNMX R2, R2, 0x1, R2, !PT ;  /* 0x0000000102027846 */ /* 0x000fe20007800102 */
[----:B------:R-:W-:Y:S04]  /*04a0*/  @!P0 LDS R6, [R4+0x20] ;  /* 0x0000200004068984 */ /* 0x000fe80000000800 */
[----:B------:R-:W0:Y:S02]  /*04b0*/  @!P0 LDS R5, [R4] ;  /* 0x0000000004058984 */ /* 0x000e240000000800 */
[----:B0-----:R-:W-:-:S05]  /*04c0*/  @!P0 IMAD.IADD R5, R6, 0x1, R5 ;  /* 0x0000000106058824 */ /* 0x001fca00078e0205 */
[----:B------:R-:W-:Y:S01]  /*04d0*/  @!P0 STS [R4], R5 ;  /* 0x0000000504008388 */ /* 0x000fe20000000800 */
[----:B------:R-:W-:Y:S01]  /*04e0*/  BAR.SYNC.DEFER_BLOCKING 0x0 ;  /* 0x0000000000007b1d */ /* 0x000fe20000010000 */
[----:B------:R-:W-:-:S04]  /*04f0*/  ISETP.GT.U32.AND P0, PT, R3, 0x1, PT ;  /* 0x000000010300780c */ /* 0x000fc80003f04070 */
[----:B------:R-:W-:Y:S01]  /*0500*/  ISETP.GE.OR P0, PT, R8, UR8, P0 ;  /* 0x0000000808007c0c */ /* 0x000fe20008706670 */
[----:B------:R-:W-:Y:S04]  /*0510*/  @!P1 LDS R6, [R4+0x10] ;  /* 0x0000100004069984 */ /* 0x000fe80000000800 */
[----:B------:R-:W0:Y:S02]  /*0520*/  @!P1 LDS R7, [R4] ;  /* 0x0000000004079984 */ /* 0x000e240000000800 */
[----:B0-----:R-:W-:-:S05]  /*0530*/  @!P1 IMAD.IADD R7, R6, 0x1, R7 ;  /* 0x0000000106079824 */ /* 0x001fca00078e0207 */
[----:B------:R-:W-:Y:S01]  /*0540*/  @!P1 STS [R4], R7 ;  /* 0x0000000704009388 */ /* 0x000fe20000000800 */
[----:B------:R-:W-:Y:S01]  /*0550*/  BAR.SYNC.DEFER_BLOCKING 0x0 ;  /* 0x0000000000007b1d */ /* 0x000fe20000010000 */
[----:B------:R-:W-:-:S04]  /*0560*/  ISETP.GE.AND P1, PT, R2, UR8, PT ;  /* 0x0000000802007c0c */ /* 0x000fc8000bf26270 */
[----:B------:R-:W-:Y:S01]  /*0570*/  ISETP.NE.OR P1, PT, R3, RZ, P1 ;  /* 0x000000ff0300720c */ /* 0x000fe20000f25670 */
[----:B------:R-:W-:Y:S04]  /*0580*/  @!P0 LDS R6, [R4+0x8] ;  /* 0x0000080004068984 */ /* 0x000fe80000000800 */
[----:B------:R-:W0:Y:S02]  /*0590*/  @!P0 LDS R5, [R4] ;  /* 0x0000000004058984 */ /* 0x000e240000000800 */
[----:B0-----:R-:W-:-:S05]  /*05a0*/  @!P0 IMAD.IADD R5, R6, 0x1, R5 ;  /* 0x0000000106058824 */ /* 0x001fca00078e0205 */
[----:B------:R-:W-:Y:S01]  /*05b0*/  @!P0 STS [R4], R5 ;  /* 0x0000000504008388 */ /* 0x000fe20000000800 */
[----:B------:R-:W-:Y:S01]  /*05c0*/  BAR.SYNC.DEFER_BLOCKING 0x0 ;  /* 0x0000000000007b1d */ /* 0x000fe20000010000 */
[----:B------:R-:W-:-:S05]  /*05d0*/  ISETP.NE.AND P0, PT, R3, RZ, PT ;  /* 0x000000ff0300720c */ /* 0x000fca0003f05270 */
[----:B------:R-:W-:Y:S04]  /*05e0*/  @!P1 LDS R2, [UR4+0x4] ;  /* 0x00000404ff029984 */ /* 0x000fe80008000800 */
[----:B------:R-:W0:Y:S02]  /*05f0*/  @!P1 LDS R7, [R4] ;  /* 0x0000000004079984 */ /* 0x000e240000000800 */
[----:B0-----:R-:W-:-:S05]  /*0600*/  @!P1 IMAD.IADD R7, R2, 0x1, R7 ;  /* 0x0000000102079824 */ /* 0x001fca00078e0207 */
[----:B------:R0:W-:Y:S01]  /*0610*/  @!P1 STS [R4], R7 ;  /* 0x0000000704009388 */ /* 0x0001e20000000800 */
[----:B------:R-:W-:Y:S06]  /*0620*/  BAR.SYNC.DEFER_BLOCKING 0x0 ;  /* 0x0000000000007b1d */ /* 0x000fec0000010000 */
[----:B------:R-:W-:Y:S05]  /*0630*/  @P0 EXIT ;  /* 0x000000000000094d */ /* 0x000fea0003800000 */
[----:B------:R-:W1:Y:S01]  /*0640*/  LDS R5, [UR4] ;  /* 0x00000004ff057984 */ /* 0x000e620008000800 */
[----:B------:R-:W2:Y:S02]  /*0650*/  LDC.64 R2, c[0x0][0x380] ;  /* 0x0000e000ff027b82 */ /* 0x000ea40000000a00 */
[----:B--2---:R-:W-:-:S05]  /*0660*/  IMAD.WIDE.U32 R2, R0, 0x4, R2 ;  /* 0x0000000400027825 */ /* 0x004fca00078e0002 */
[----:B-1----:R-:W-:Y:S01]  /*0670*/  STG.E desc[UR6][R2.64], R5 ;  /* 0x0000000502007986 */ /* 0x002fe2000c101906 */
[----:B------:R-:W-:Y:S05]  /*0680*/  EXIT ;  /* 0x000000000000794d */ /* 0x000fea0003800000 */
.L_x_1:
        /* <DEDUP_REMOVED lines=15> */
.L_x_3:


//--------------------- .nv.shared.reserved.0     --------------------------
	.section	.nv.shared.reserved.0,"aw",@nobits
	.weak		__nv_reservedSMEM_offset_0_alias
	.size		__nv_reservedSMEM_offset_0_alias, 0, 64
	.other		__nv_reservedSMEM_offset_0_alias,@"STO_CUDA_RESERVED_SHARED STV_DEFAULT"
__nv_reservedSMEM_offset_0_alias:
	.zero		0
	.zero		64


//--------------------- .nv.shared._Z3SumPiS_i    --------------------------
	.section	.nv.shared._Z3SumPiS_i,"aw",@nobits
	.sectionflags	@""
	.align	4
.nv.shared._Z3SumPiS_i:
	.zero		5120


//--------------------- .nv.constant0._Z4ProdPiS_S_i --------------------------
	.section	.nv.constant0._Z4ProdPiS_S_i,"a",@progbits
	.sectionflags	@""
	.align	4
.nv.constant0._Z4ProdPiS_S_i:
	.zero		924


//--------------------- .nv.constant0._Z3SumPiS_i --------------------------
	.section	.nv.constant0._Z3SumPiS_i,"a",@progbits
	.sectionflags	@""
	.align	4
.nv.constant0._Z3SumPiS_i:
	.zero		916


//--------------------- SYMBOLS --------------------------

	.type		.nv.reservedSmem.offset0,@object
	.size		.nv.reservedSmem.offset0,0x4
	.type		.nv.reservedSmem.cap,@object
	.size		.nv.reservedSmem.cap,0x4
